	.headerflags	@"EF_CUDA_TEXMODE_UNIFIED EF_CUDA_64BIT_ADDRESS EF_CUDA_ACCELERATORS EF_CUDA_SM90 EF_CUDA_VIRTUAL_SM(EF_CUDA_SM90)"
	.elftype	@"ET_EXEC"


//--------------------- .nv.info                  --------------------------
	.section	.nv.info,"",@"SHT_CUDA_INFO"
	.align	4


	//----- nvinfo : EIATTR_REGCOUNT
	.align		4
        /*0000*/ 	.byte	0x04, 0x2f
        /*0002*/ 	.short	(.L_1 - .L_0)
	.align		4
.L_0:
        /*0004*/ 	.word	index@(triton_poi_fused_add_convolution_mul_13)
        /*0008*/ 	.word	0x0000001e


	//----- nvinfo : EIATTR_MIN_STACK_SIZE
	.align		4
.L_1:
        /*000c*/ 	.byte	0x04, 0x12
        /*000e*/ 	.short	(.L_3 - .L_2)
	.align		4
.L_2:
        /*0010*/ 	.word	index@(triton_poi_fused_add_convolution_mul_13)
        /*0014*/ 	.word	0x00000000


	//----- nvinfo : EIATTR_FRAME_SIZE
	.align		4
.L_3:
        /*0018*/ 	.byte	0x04, 0x11
        /*001a*/ 	.short	(.L_5 - .L_4)
	.align		4
.L_4:
        /*001c*/ 	.word	index@(triton_poi_fused_add_convolution_mul_13)
        /*0020*/ 	.word	0x00000000


	//----- nvinfo : EIATTR_MIN_STACK_SIZE
	.align		4
.L_5:
        /*0024*/ 	.byte	0x04, 0x12
        /*0026*/ 	.short	(.L_7 - .L_6)
	.align		4
.L_6:
        /*0028*/ 	.word	index@(triton_poi_fused_add_convolution_mul_13)
        /*002c*/ 	.word	0x00000000
.L_7:


//--------------------- .nv.info.triton_poi_fused_add_convolution_mul_13 --------------------------
	.section	.nv.info.triton_poi_fused_add_convolution_mul_13,"",@"SHT_CUDA_INFO"
	.sectionflags	@""
	.align	4


	//----- nvinfo : EIATTR_CUDA_API_VERSION
	.align		4
        /*0000*/ 	.byte	0x04, 0x37
        /*0002*/ 	.short	(.L_9 - .L_8)
.L_8:
        /*0004*/ 	.word	0x0000007c


	//----- nvinfo : EIATTR_KPARAM_INFO
	.align		4
.L_9:
        /*0008*/ 	.byte	0x04, 0x17
        /*000a*/ 	.short	(.L_11 - .L_10)
.L_10:
        /*000c*/ 	.word	0x00000000
        /*0010*/ 	.short	0x0003
        /*0012*/ 	.short	0x0018
        /*0014*/ 	.byte	0x00, 0xf0, 0x11, 0x00


	//----- nvinfo : EIATTR_KPARAM_INFO
	.align		4
.L_11:
        /*0018*/ 	.byte	0x04, 0x17
        /*001a*/ 	.short	(.L_13 - .L_12)
.L_12:
        /*001c*/ 	.word	0x00000000
        /*0020*/ 	.short	0x0002
        /*0022*/ 	.short	0x0010
        /*0024*/ 	.byte	0x00, 0xf4, 0x21, 0x00


	//----- nvinfo : EIATTR_KPARAM_INFO
	.align		4
.L_13:
        /*0028*/ 	.byte	0x04, 0x17
        /*002a*/ 	.short	(.L_15 - .L_14)
.L_14:
        /*002c*/ 	.word	0x00000000
        /*0030*/ 	.short	0x0001
        /*0032*/ 	.short	0x0008
        /*0034*/ 	.byte	0x00, 0xf4, 0x21, 0x00


	//----- nvinfo : EIATTR_KPARAM_INFO
	.align		4
.L_15:
        /*0038*/ 	.byte	0x04, 0x17
        /*003a*/ 	.short	(.L_17 - .L_16)
.L_16:
        /*003c*/ 	.word	0x00000000
        /*0040*/ 	.short	0x0000
        /*0042*/ 	.short	0x0000
        /*0044*/ 	.byte	0x00, 0xf4, 0x21, 0x00


	//----- nvinfo : EIATTR_SPARSE_MMA_MASK
	.align		4
.L_17:
        /*0048*/ 	.byte	0x03, 0x50
        /*004a*/ 	.short	0x0000


	//----- nvinfo : EIATTR_MAXREG_COUNT
	.align		4
        /*004c*/ 	.byte	0x03, 0x1b
        /*004e*/ 	.short	0x00ff


	//----- nvinfo : EIATTR_EXIT_INSTR_OFFSETS
	.align		4
        /*0050*/ 	.byte	0x04, 0x1c
        /*0052*/ 	.short	(.L_19 - .L_18)


	//   ....[0]....
.L_18:
        /*0054*/ 	.word	0x00000320


	//----- nvinfo : EIATTR_REQNTID
	.align		4
.L_19:
        /*0058*/ 	.byte	0x04, 0x10
        /*005a*/ 	.short	(.L_21 - .L_20)
.L_20:
        /*005c*/ 	.word	0x00000080
        /*0060*/ 	.word	0x00000001
        /*0064*/ 	.word	0x00000001


	//----- nvinfo : EIATTR_CBANK_PARAM_SIZE
	.align		4
.L_21:
        /*0068*/ 	.byte	0x03, 0x19
        /*006a*/ 	.short	0x001c


	//----- nvinfo : EIATTR_PARAM_CBANK
	.align		4
        /*006c*/ 	.byte	0x04, 0x0a
        /*006e*/ 	.short	(.L_23 - .L_22)
	.align		4
.L_22:
        /*0070*/ 	.word	index@(.nv.constant0.triton_poi_fused_add_convolution_mul_13)
        /*0074*/ 	.short	0x0210
        /*0076*/ 	.short	0x001c


	//----- nvinfo : EIATTR_SW_WAR
	.align		4
.L_23:
        /*0078*/ 	.byte	0x04, 0x36
        /*007a*/ 	.short	(.L_25 - .L_24)
.L_24:
        /*007c*/ 	.word	0x00000008
.L_25:


//--------------------- .nv.callgraph             --------------------------
	.section	.nv.callgraph,"",@"SHT_CUDA_CALLGRAPH"
	.align	4
	.sectionentsize	8
	.align		4
        /*0000*/ 	.word	0x00000000
	.align		4
        /*0004*/ 	.word	0xffffffff
	.align		4
        /*0008*/ 	.word	0x00000000
	.align		4
        /*000c*/ 	.word	0xfffffffe
	.align		4
        /*0010*/ 	.word	0x00000000
	.align		4
        /*0014*/ 	.word	0xfffffffd
	.align		4
        /*0018*/ 	.word	0x00000000
	.align		4
        /*001c*/ 	.word	0xfffffffc


//--------------------- .text.triton_poi_fused_add_convolution_mul_13 --------------------------
	.section	.text.triton_poi_fused_add_convolution_mul_13,"ax",@progbits
	.align	128
        .global         triton_poi_fused_add_convolution_mul_13
        .type           triton_poi_fused_add_convolution_mul_13,@function
        .size           triton_poi_fused_add_convolution_mul_13,(.L_x_1 - triton_poi_fused_add_convolution_mul_13)
        .other          triton_poi_fused_add_convolution_mul_13,@"STO_CUDA_ENTRY STV_DEFAULT"
triton_poi_fused_add_convolution_mul_13:
.text.triton_poi_fused_add_convolution_mul_13:
[----:B------:R-:W-:Y:S01]  /*0000*/  LDC R1, c[0x0][0x28] ;  /* 0x00000a00ff017b82 */ /* 0x000fe20000000800 */
[----:B------:R-:W1:Y:S07]  /*0010*/  S2R R0, SR_TID.X ;  /* 0x0000000000007919 */ /* 0x000e6e0000002100 */
[----:B------:R-:W2:Y:S01]  /*0020*/  LDC.64 R8, c[0x0][0x220] ;  /* 0x00008800ff087b82 */ /* 0x000ea20000000a00 */
[----:B------:R-:W-:Y:S01]  /*0030*/  ULDC.64 UR4, c[0x0][0x208] ;  /* 0x0000820000047ab9 */ /* 0x000fe20000000a00 */
[----:B------:R-:W3:Y:S06]  /*0040*/  S2R R23, SR_CTAID.X ;  /* 0x0000000000177919 */ /* 0x000eec0000002500 */
[----:B------:R-:W4:Y:S01]  /*0050*/  LDC.64 R2, c[0x0][0x210] ;  /* 0x00008400ff027b82 */ /* 0x000f220000000a00 */
[----:B-1----:R-:W-:-:S02]  /*0060*/  SHF.L.U32 R0, R0, 0x2, RZ ;  /* 0x0000000200007819 */ /* 0x002fc400000006ff */
[----:B---3--:R-:W-:Y:S02]  /*0070*/  SHF.R.S32.HI R4, RZ, 0x15, R23 ;  /* 0x00000015ff047819 */ /* 0x008fe40000011417 */
[----:B------:R-:W-:Y:S02]  /*0080*/  LOP3.LUT R0, R0, 0x1fc, RZ, 0xc0, !PT ;  /* 0x000001fc00007812 */ /* 0x000fe400078ec0ff */
[----:B------:R-:W-:Y:S02]  /*0090*/  SGXT R4, R4, 0x1 ;  /* 0x000000010404781a */ /* 0x000fe40000000200 */
[----:B------:R-:W-:-:S04]  /*00a0*/  LEA R23, R23, R0, 0xa ;  /* 0x0000000017177211 */ /* 0x000fc800078e50ff */
[----:B------:R-:W-:Y:S01]  /*00b0*/  LEA.HI R0, R4, R23, RZ, 0xc ;  /* 0x0000001704007211 */ /* 0x000fe200078f60ff */
[----:B----4-:R-:W-:Y:S01]  /*00c0*/  IMAD.WIDE R2, R23, 0x4, R2 ;  /* 0x0000000417027825 */ /* 0x010fe200078e0202 */
[----:B------:R-:W1:Y:S02]  /*00d0*/  LDC.64 R4, c[0x0][0x218] ;  /* 0x00008600ff047b82 */ /* 0x000e640000000a00 */
[----:B------:R-:W-:Y:S02]  /*00e0*/  SHF.R.S32.HI R6, RZ, 0xc, R0 ;  /* 0x0000000cff067819 */ /* 0x000fe40000011400 */
[----:B------:R-:W-:Y:S02]  /*00f0*/  IADD3 R0, R0, 0x200, RZ ;  /* 0x0000020000007810 */ /* 0x000fe40007ffe0ff */
[----:B------:R-:W-:Y:S02]  /*0100*/  LEA.HI R7, R6, R6, RZ, 0x6 ;  /* 0x0000000606077211 */ /* 0x000fe400078f30ff */
[----:B------:R-:W-:-:S02]  /*0110*/  SHF.R.S32.HI R0, RZ, 0xc, R0 ;  /* 0x0000000cff007819 */ /* 0x000fc40000011400 */
[----:B------:R-:W-:-:S04]  /*0120*/  LOP3.LUT R7, R7, 0xffffffc0, RZ, 0xc0, !PT ;  /* 0xffffffc007077812 */ /* 0x000fc800078ec0ff */
[----:B------:R-:W-:Y:S02]  /*0130*/  IADD3 R7, R6, -R7, RZ ;  /* 0x8000000706077210 */ /* 0x000fe40007ffe0ff */
[----:B------:R-:W-:-:S03]  /*0140*/  LEA.HI R6, R0, R0, RZ, 0x6 ;  /* 0x0000000000067211 */ /* 0x000fc600078f30ff */
[----:B--2---:R-:W-:Y:S01]  /*0150*/  IMAD.WIDE R24, R7, 0x4, R8 ;  /* 0x0000000407187825 */ /* 0x004fe200078e0208 */
[----:B------:R-:W-:-:S04]  /*0160*/  LOP3.LUT R11, R6, 0xffffffc0, RZ, 0xc0, !PT ;  /* 0xffffffc0060b7812 */ /* 0x000fc800078ec0ff */
[----:B------:R-:W-:Y:S01]  /*0170*/  IADD3 R11, R0, -R11, RZ ;  /* 0x8000000b000b7210 */ /* 0x000fe20007ffe0ff */
[----:B-1----:R-:W-:Y:S01]  /*0180*/  IMAD.WIDE R22, R23, 0x4, R4 ;  /* 0x0000000417167825 */ /* 0x002fe200078e0204 */
[----:B------:R-:W2:Y:S04]  /*0190*/  LDG.E.EL R0, desc[UR4][R24.64] ;  /* 0x0000000418007981 */ /* 0x000ea8000c2e1900 */
[----:B------:R-:W2:Y:S01]  /*01a0*/  LDG.E.128 R4, desc[UR4][R2.64] ;  /* 0x0000000402047981 */ /* 0x000ea2000c1e1d00 */
[----:B------:R-:W-:-:S03]  /*01b0*/  IMAD.WIDE R20, R11, 0x4, R8 ;  /* 0x000000040b147825 */ /* 0x000fc600078e0208 */
[----:B------:R-:W3:Y:S04]  /*01c0*/  LDG.E.128 R16, desc[UR4][R22.64] ;  /* 0x0000000416107981 */ /* 0x000ee8000c1e1d00 */
[----:B------:R-:W4:Y:S04]  /*01d0*/  LDG.E.EL R20, desc[UR4][R20.64] ;  /* 0x0000000414147981 */ /* 0x000f28000c2e1900 */
[----:B------:R-:W4:Y:S04]  /*01e0*/  LDG.E.128 R8, desc[UR4][R2.64+0x800] ;  /* 0x0008000402087981 */ /* 0x000f28000c1e1d00 */
[----:B------:R-:W5:Y:S01]  /*01f0*/  LDG.E.128 R12, desc[UR4][R22.64+0x800] ;  /* 0x00080004160c7981 */ /* 0x000f62000c1e1d00 */
[--C-:B--2---:R-:W-:Y:S01]  /*0200*/  FADD R27, R4, R0.reuse ;  /* 0x00000000041b7221 */ /* 0x104fe20000000000 */
[--C-:B------:R-:W-:Y:S01]  /*0210*/  FADD R4, R5, R0.reuse ;  /* 0x0000000005047221 */ /* 0x100fe20000000000 */
[--C-:B------:R-:W-:Y:S01]  /*0220*/  FADD R5, R6, R0.reuse ;  /* 0x0000000006057221 */ /* 0x100fe20000000000 */
[----:B------:R-:W-:Y:S01]  /*0230*/  FADD R0, R7, R0 ;  /* 0x0000000007007221 */ /* 0x000fe20000000000 */
[----:B---3--:R-:W-:Y:S01]  /*0240*/  FADD R16, R16, R27 ;  /* 0x0000001b10107221 */ /* 0x008fe20000000000 */
[----:B------:R-:W-:Y:S01]  /*0250*/  FADD R17, R17, R4 ;  /* 0x0000000411117221 */ /* 0x000fe20000000000 */
[----:B------:R-:W-:Y:S01]  /*0260*/  FADD R18, R18, R5 ;  /* 0x0000000512127221 */ /* 0x000fe20000000000 */
[----:B------:R-:W-:Y:S01]  /*0270*/  FADD R19, R19, R0 ;  /* 0x0000000013137221 */ /* 0x000fe20000000000 */
[--C-:B----4-:R-:W-:Y:S01]  /*0280*/  FADD R5, R8, R20.reuse ;  /* 0x0000001408057221 */ /* 0x110fe20000000000 */
[--C-:B------:R-:W-:Y:S01]  /*0290*/  FADD R0, R9, R20.reuse ;  /* 0x0000001409007221 */ /* 0x100fe20000000000 */
[--C-:B------:R-:W-:Y:S01]  /*02a0*/  FADD R7, R10, R20.reuse ;  /* 0x000000140a077221 */ /* 0x100fe20000000000 */
[----:B------:R-:W-:Y:S01]  /*02b0*/  FADD R20, R11, R20 ;  /* 0x000000140b147221 */ /* 0x000fe20000000000 */
[----:B-----5:R-:W-:Y:S01]  /*02c0*/  FADD R12, R12, R5 ;  /* 0x000000050c0c7221 */ /* 0x020fe20000000000 */
[----:B------:R-:W-:Y:S01]  /*02d0*/  FADD R13, R13, R0 ;  /* 0x000000000d0d7221 */ /* 0x000fe20000000000 */
[----:B------:R-:W-:Y:S01]  /*02e0*/  FADD R14, R14, R7 ;  /* 0x000000070e0e7221 */ /* 0x000fe20000000000 */
[----:B------:R-:W-:Y:S01]  /*02f0*/  FADD R15, R15, R20 ;  /* 0x000000140f0f7221 */ /* 0x000fe20000000000 */
[----:B------:R-:W-:Y:S04]  /*0300*/  STG.E.128 desc[UR4][R2.64], R16 ;  /* 0x0000001002007986 */ /* 0x000fe8000c101d04 */
[----:B------:R-:W-:Y:S01]  /*0310*/  STG.E.128 desc[UR4][R2.64+0x800], R12 ;  /* 0x0008000c02007986 */ /* 0x000fe2000c101d04 */
[----:B------:R-:W-:Y:S05]  /*0320*/  EXIT ;  /* 0x000000000000794d */ /* 0x000fea0003800000 */
.L_x_0:
[----:B------:R-:W-:-:S00]  /*0330*/  BRA `(.L_x_0) ;  /* 0xfffffffc00fc7947 */ /* 0x000fc0000383ffff */
[----:B------:R-:W-:-:S00]  /*0340*/  NOP ;  /* 0x0000000000007918 */ /* 0x000fc00000000000 */
        /* <DEDUP_REMOVED lines=11> */
.L_x_1:


//--------------------- .nv.constant0.triton_poi_fused_add_convolution_mul_13 --------------------------
	.section	.nv.constant0.triton_poi_fused_add_convolution_mul_13,"a",@progbits
	.sectionflags	@""
	.align	4
.nv.constant0.triton_poi_fused_add_convolution_mul_13:
	.zero		556
